	.headerflags	@"EF_CUDA_TEXMODE_UNIFIED EF_CUDA_64BIT_ADDRESS EF_CUDA_SM86 EF_CUDA_VIRTUAL_SM(EF_CUDA_SM86)"
	.elftype	@"ET_EXEC"


//--------------------- .nv.info                  --------------------------
	.section	.nv.info,"",@"SHT_CUDA_INFO"
	.align	4


	//----- nvinfo : EIATTR_REGCOUNT
	.align		4
        /*0000*/ 	.byte	0x04, 0x2f
        /*0002*/ 	.short	(.L_2 - .L_1)
	.align		4
.L_1:
        /*0004*/ 	.word	index@(triton__0d1d2de)
        /*0008*/ 	.word	0x00000012


	//----- nvinfo : EIATTR_MAX_STACK_SIZE
	.align		4
.L_2:
        /*000c*/ 	.byte	0x04, 0x23
        /*000e*/ 	.short	(.L_4 - .L_3)
	.align		4
.L_3:
        /*0010*/ 	.word	index@(triton__0d1d2de)
        /*0014*/ 	.word	0x00000000


	//----- nvinfo : EIATTR_MIN_STACK_SIZE
	.align		4
.L_4:
        /*0018*/ 	.byte	0x04, 0x12
        /*001a*/ 	.short	(.L_6 - .L_5)
	.align		4
.L_5:
        /*001c*/ 	.word	index@(triton__0d1d2de)
        /*0020*/ 	.word	0x00000000


	//----- nvinfo : EIATTR_FRAME_SIZE
	.align		4
.L_6:
        /*0024*/ 	.byte	0x04, 0x11
        /*0026*/ 	.short	(.L_8 - .L_7)
	.align		4
.L_7:
        /*0028*/ 	.word	index@(triton__0d1d2de)
        /*002c*/ 	.word	0x00000000
.L_8:


//--------------------- .nv.info.triton__0d1d2de  --------------------------
	.section	.nv.info.triton__0d1d2de,"",@"SHT_CUDA_INFO"
	.align	4


	//----- nvinfo : EIATTR_CUDA_API_VERSION
	.align		4
        /*0000*/ 	.byte	0x04, 0x37
        /*0002*/ 	.short	(.L_10 - .L_9)
.L_9:
        /*0004*/ 	.word	0x0000007b


	//----- nvinfo : EIATTR_SW2861232_WAR
	.align		4
.L_10:
        /*0008*/ 	.byte	0x01, 0x35
	.zero		2


	//----- nvinfo : EIATTR_PARAM_CBANK
	.align		4
        /*000c*/ 	.byte	0x04, 0x0a
        /*000e*/ 	.short	(.L_12 - .L_11)
	.align		4
.L_11:
        /*0010*/ 	.word	index@(.nv.constant0.triton__0d1d2de)
        /*0014*/ 	.short	0x0160
        /*0016*/ 	.short	0x0014


	//----- nvinfo : EIATTR_CBANK_PARAM_SIZE
	.align		4
.L_12:
        /*0018*/ 	.byte	0x03, 0x19
        /*001a*/ 	.short	0x0014


	//----- nvinfo : EIATTR_KPARAM_INFO
	.align		4
        /*001c*/ 	.byte	0x04, 0x17
        /*001e*/ 	.short	(.L_14 - .L_13)
.L_13:
        /*0020*/ 	.word	0x00000000
        /*0024*/ 	.short	0x0002
        /*0026*/ 	.short	0x0010
        /*0028*/ 	.byte	0x00, 0xf0, 0x11, 0x00


	//----- nvinfo : EIATTR_KPARAM_INFO
	.align		4
.L_14:
        /*002c*/ 	.byte	0x04, 0x17
        /*002e*/ 	.short	(.L_16 - .L_15)
.L_15:
        /*0030*/ 	.word	0x00000000
        /*0034*/ 	.short	0x0001
        /*0036*/ 	.short	0x0008
        /*0038*/ 	.byte	0x00, 0xf0, 0x21, 0x00


	//----- nvinfo : EIATTR_KPARAM_INFO
	.align		4
.L_16:
        /*003c*/ 	.byte	0x04, 0x17
        /*003e*/ 	.short	(.L_18 - .L_17)
.L_17:
        /*0040*/ 	.word	0x00000000
        /*0044*/ 	.short	0x0000
        /*0046*/ 	.short	0x0000
        /*0048*/ 	.byte	0x00, 0xf0, 0x21, 0x00


	//----- nvinfo : EIATTR_MAXREG_COUNT
	.align		4
.L_18:
        /*004c*/ 	.byte	0x03, 0x1b
        /*004e*/ 	.short	0x00ff


	//----- nvinfo : EIATTR_EXIT_INSTR_OFFSETS
	.align		4
        /*0050*/ 	.byte	0x04, 0x1c
        /*0052*/ 	.short	(.L_20 - .L_19)


	//   ....[0]....
.L_19:
        /*0054*/ 	.word	0x00000de0


	//----- nvinfo : EIATTR_MAX_THREADS
	.align		4
.L_20:
        /*0058*/ 	.byte	0x04, 0x05
        /*005a*/ 	.short	(.L_22 - .L_21)
.L_21:
        /*005c*/ 	.word	0x00000080
        /*0060*/ 	.word	0x00000001
        /*0064*/ 	.word	0x00000001


	//----- nvinfo : EIATTR_CRS_STACK_SIZE
	.align		4
.L_22:
        /*0068*/ 	.byte	0x04, 0x1e
        /*006a*/ 	.short	(.L_24 - .L_23)
.L_23:
        /*006c*/ 	.word	0x00000000
.L_24:


//--------------------- .nv.rel.action            --------------------------
	.section	.nv.rel.action,"",@"SHT_CUDA_RELOCINFO"
	.align	8
	.sectionentsize	8
        /*0000*/ 	.byte	0x73, 0x00, 0x00, 0x00, 0x00, 0x00, 0x00, 0x00, 0x00, 0x00, 0x00, 0x11, 0x25, 0x00, 0x05, 0x36


//--------------------- .nv.constant0.triton__0d1d2de --------------------------
	.section	.nv.constant0.triton__0d1d2de,"a",@progbits
	.align	4
.nv.constant0.triton__0d1d2de:
	.zero		372


//--------------------- .text.triton__0d1d2de     --------------------------
	.section	.text.triton__0d1d2de,"ax",@progbits
	.sectioninfo	@"SHI_REGISTERS=18"
	.align	128
        .global         triton__0d1d2de
        .type           triton__0d1d2de,@function
        .size           triton__0d1d2de,(.L_x_25 - triton__0d1d2de)
        .other          triton__0d1d2de,@"STO_CUDA_ENTRY STV_DEFAULT"
triton__0d1d2de:
.text.triton__0d1d2de:
[----:B------:R-:W-:-:S02]  /*0000*/  MOV R1, c[0x0][0x28] ;  /* 0x00000a0000017a02 */ /* 0x000fc40000000f00 */
[----:B------:R-:W0:Y:S01]  /*0010*/  S2R R0, SR_TID.X ;  /* 0x0000000000007919 */ /* 0x000e220000002100 */
[----:B------:R-:W-:Y:S01]  /*0020*/  MOV R5, 0x2 ;  /* 0x0000000200057802 */ /* 0x000fe20000000f00 */
[----:B------:R-:W-:Y:S02]  /*0030*/  ULDC.64 UR4, c[0x0][0x118] ;  /* 0x0000460000047ab9 */ /* 0x000fe40000000a00 */
[----:B------:R-:W1:Y:S01]  /*0040*/  S2R R3, SR_CTAID.X ;  /* 0x0000000000037919 */ /* 0x000e620000002500 */
[----:B0-----:R-:W-:-:S04]  /*0050*/  SHF.L.U32 R0, R0, 0x3, RZ ;  /* 0x0000000300007819 */ /* 0x001fc800000006ff */
[----:B------:R-:W-:-:S04]  /*0060*/  LOP3.LUT R0, R0, 0x3f8, RZ, 0xc0, !PT ;  /* 0x000003f800007812 */ /* 0x000fc800078ec0ff */
[----:B-1----:R-:W-:-:S05]  /*0070*/  LEA R2, R3, R0, 0xa ;  /* 0x0000000003027211 */ /* 0x002fca00078e50ff */
[----:B------:R-:W-:-:S06]  /*0080*/  IMAD.WIDE R4, R2, R5, c[0x0][0x160] ;  /* 0x0000580002047625 */ /* 0x000fcc00078e0205 */
[----:B------:R-:W2:Y:S01]  /*0090*/  LDG.E.128 R4, [R4.64] ;  /* 0x0000000404047981 */ /* 0x000ea2000c1e1d00 */
[----:B------:R-:W-:Y:S01]  /*00a0*/  BSSY B0, `(.L_x_0) ;  /* 0x000001e000007945 */ /* 0x000fe20003800000 */
[----:B--2---:R-:W-:Y:S02]  /*00b0*/  SHF.L.U32 R0, R4, 0x10, RZ ;  /* 0x0000001004007819 */ /* 0x004fe400000006ff */
[C---:B------:R-:W-:Y:S02]  /*00c0*/  PRMT R3, R5.reuse, 0x7632, R3 ;  /* 0x0000763205037816 */ /* 0x040fe40000000003 */
[----:B------:R-:W-:Y:S01]  /*00d0*/  SHF.L.U32 R8, R5, 0x10, RZ ;  /* 0x0000001005087819 */ /* 0x000fe200000006ff */
[----:B------:R-:W-:Y:S01]  /*00e0*/  FMUL R10, R0, 0.033333335071802139282 ;  /* 0x3d088889000a7820 */ /* 0x000fe20000400000 */
[----:B------:R-:W-:Y:S02]  /*00f0*/  PRMT R0, R4, 0x7632, R0 ;  /* 0x0000763204007816 */ /* 0x000fe40000000000 */
[----:B------:R-:W-:Y:S01]  /*0100*/  SHF.L.U32 R9, R3, 0x10, RZ ;  /* 0x0000001003097819 */ /* 0x000fe200000006ff */
[----:B------:R-:W-:Y:S01]  /*0110*/  FADD.FTZ R11, |R10|, -RZ ;  /* 0x800000ff0a0b7221 */ /* 0x000fe20000010200 */
[----:B------:R-:W-:Y:S01]  /*0120*/  SHF.L.U32 R0, R0, 0x10, RZ ;  /* 0x0000001000007819 */ /* 0x000fe200000006ff */
[----:B------:R-:W-:-:S03]  /*0130*/  FMUL R3, R8, 0.033333335071802139282 ;  /* 0x3d08888908037820 */ /* 0x000fc60000400000 */
[----:B------:R-:W-:Y:S01]  /*0140*/  FSETP.GE.AND P0, PT, R11, 0.60000002384185791016, PT ;  /* 0x3f19999a0b00780b */ /* 0x000fe20003f06000 */
[----:B------:R-:W-:-:S12]  /*0150*/  FMUL R8, R0, 0.033333335071802139282 ;  /* 0x3d08888900087820 */ /* 0x000fd80000400000 */
[----:B------:R-:W-:Y:S05]  /*0160*/  @!P0 BRA `(.L_x_1) ;  /* 0x000000a000008947 */ /* 0x000fea0003800000 */
[C---:B------:R-:W-:Y:S01]  /*0170*/  FMUL R0, R11.reuse, 2.8853900432586669922 ;  /* 0x4038aa3b0b007820 */ /* 0x040fe20000400000 */
[----:B------:R-:W-:Y:S02]  /*0180*/  MOV R4, 0x3f800000 ;  /* 0x3f80000000047802 */ /* 0x000fe40000000f00 */
[----:B------:R-:W-:-:S03]  /*0190*/  FSETP.GE.AND P0, PT, R11, 9.010913848876953125, PT ;  /* 0x41102cb40b00780b */ /* 0x000fc60003f06000 */
[----:B------:R-:W0:Y:S02]  /*01a0*/  MUFU.EX2 R0, R0 ;  /* 0x0000000000007308 */ /* 0x000e240000000800 */
[----:B0-----:R-:W-:-:S06]  /*01b0*/  FADD R5, R0, 1 ;  /* 0x3f80000000057421 */ /* 0x001fcc0000000000 */
[----:B------:R-:W0:Y:S02]  /*01c0*/  MUFU.RCP R5, R5 ;  /* 0x0000000500057308 */ /* 0x000e240000001000 */
[----:B0-----:R-:W-:-:S05]  /*01d0*/  FFMA.FTZ R4, R5, -2, R4 ;  /* 0xc000000005047823 */ /* 0x001fca0000010004 */
[----:B------:R-:W-:-:S04]  /*01e0*/  FSEL R11, R4, 1, !P0 ;  /* 0x3f800000040b7808 */ /* 0x000fc80004000000 */
[----:B------:R-:W-:Y:S01]  /*01f0*/  LOP3.LUT R4, R11, 0x80000000, R10, 0xf8, !PT ;  /* 0x800000000b047812 */ /* 0x000fe200078ef80a */
[----:B------:R-:W-:Y:S05]  /*0200*/  BRA `(.L_x_2) ;  /* 0x0000007000007947 */ /* 0x000fea0003800000 */
.L_x_1:
[----:B------:R-:W-:Y:S01]  /*0210*/  MOV R0, 0x3c80f082 ;  /* 0x3c80f08200007802 */ /* 0x000fe20000000f00 */
[----:B------:R-:W-:-:S04]  /*0220*/  FMUL R5, R10, R10 ;  /* 0x0000000a0a057220 */ /* 0x000fc80000400000 */
[----:B------:R-:W-:-:S04]  /*0230*/  FFMA.FTZ R0, R5, R0, -0.052303962409496307373 ;  /* 0xbd563cae05007423 */ /* 0x000fc80000010000 */
[----:B------:R-:W-:-:S04]  /*0240*/  FFMA.FTZ R0, R5, R0, 0.1331529766321182251 ;  /* 0x3e08594105007423 */ /* 0x000fc80000010000 */
[----:B------:R-:W-:-:S04]  /*0250*/  FFMA.FTZ R0, R5, R0, -0.33332768082618713379 ;  /* 0xbeaaa9ed05007423 */ /* 0x000fc80000010000 */
[----:B------:R-:W-:-:S04]  /*0260*/  FFMA.FTZ R5, R5, R0, RZ ;  /* 0x0000000005057223 */ /* 0x000fc800000100ff */
[----:B------:R-:W-:-:S02]  /*0270*/  FFMA.FTZ R4, R10, R5, R10 ;  /* 0x000000050a047223 */ /* 0x000fc4000001000a */
.L_x_2:
[----:B------:R-:W-:Y:S05]  /*0280*/  BSYNC B0 ;  /* 0x0000000000007941 */ /* 0x000fea0003800000 */
.L_x_0:
[----:B------:R-:W-:Y:S01]  /*0290*/  FADD.FTZ R11, |R8|, -RZ ;  /* 0x800000ff080b7221 */ /* 0x000fe20000010200 */
[----:B------:R-:W-:Y:S01]  /*02a0*/  BSSY B0, `(.L_x_3) ;  /* 0x0000015000007945 */ /* 0x000fe20003800000 */
[----:B------:R-:W-:-:S03]  /*02b0*/  FMUL R5, R9, 0.033333335071802139282 ;  /* 0x3d08888909057820 */ /* 0x000fc60000400000 */
[----:B------:R-:W-:-:S13]  /*02c0*/  FSETP.GE.AND P0, PT, R11, 0.60000002384185791016, PT ;  /* 0x3f19999a0b00780b */ /* 0x000fda0003f06000 */
        /* <DEDUP_REMOVED lines=11> */
.L_x_4:
[----:B------:R-:W-:Y:S01]  /*0380*/  MOV R0, 0x3c80f082 ;  /* 0x3c80f08200007802 */ /* 0x000fe20000000f00 */
[----:B------:R-:W-:-:S04]  /*0390*/  FMUL R9, R8, R8 ;  /* 0x0000000808097220 */ /* 0x000fc80000400000 */
[----:B------:R-:W-:-:S04]  /*03a0*/  FFMA.FTZ R0, R9, R0, -0.052303962409496307373 ;  /* 0xbd563cae09007423 */ /* 0x000fc80000010000 */
[----:B------:R-:W-:-:S04]  /*03b0*/  FFMA.FTZ R0, R9, R0, 0.1331529766321182251 ;  /* 0x3e08594109007423 */ /* 0x000fc80000010000 */
[----:B------:R-:W-:-:S04]  /*03c0*/  FFMA.FTZ R0, R9, R0, -0.33332768082618713379 ;  /* 0xbeaaa9ed09007423 */ /* 0x000fc80000010000 */
[----:B------:R-:W-:-:S04]  /*03d0*/  FFMA.FTZ R9, R9, R0, RZ ;  /* 0x0000000009097223 */ /* 0x000fc800000100ff */
[----:B------:R-:W-:-:S02]  /*03e0*/  FFMA.FTZ R8, R8, R9, R8 ;  /* 0x0000000908087223 */ /* 0x000fc40000010008 */
.L_x_5:
[----:B------:R-:W-:Y:S05]  /*03f0*/  BSYNC B0 ;  /* 0x0000000000007941 */ /* 0x000fea0003800000 */
.L_x_3:
[----:B------:R-:W-:Y:S01]  /*0400*/  FADD.FTZ R11, |R3|, -RZ ;  /* 0x800000ff030b7221 */ /* 0x000fe20000010200 */
[----:B------:R-:W-:Y:S04]  /*0410*/  BSSY B0, `(.L_x_6) ;  /* 0x0000014000007945 */ /* 0x000fe80003800000 */
        /* <DEDUP_REMOVED lines=12> */
.L_x_7:
[----:B------:R-:W-:Y:S01]  /*04e0*/  MOV R0, 0x3c80f082 ;  /* 0x3c80f08200007802 */ /* 0x000fe20000000f00 */
[----:B------:R-:W-:-:S04]  /*04f0*/  FMUL R9, R3, R3 ;  /* 0x0000000303097220 */ /* 0x000fc80000400000 */
[----:B------:R-:W-:-:S04]  /*0500*/  FFMA.FTZ R0, R9, R0, -0.052303962409496307373 ;  /* 0xbd563cae09007423 */ /* 0x000fc80000010000 */
[----:B------:R-:W-:-:S04]  /*0510*/  FFMA.FTZ R0, R9, R0, 0.1331529766321182251 ;  /* 0x3e08594109007423 */ /* 0x000fc80000010000 */
[----:B------:R-:W-:-:S04]  /*0520*/  FFMA.FTZ R0, R9, R0, -0.33332768082618713379 ;  /* 0xbeaaa9ed09007423 */ /* 0x000fc80000010000 */
[----:B------:R-:W-:-:S04]  /*0530*/  FFMA.FTZ R0, R9, R0, RZ ;  /* 0x0000000009007223 */ /* 0x000fc800000100ff */
[----:B------:R-:W-:-:S02]  /*0540*/  FFMA.FTZ R3, R3, R0, R3 ;  /* 0x0000000003037223 */ /* 0x000fc40000010003 */
.L_x_8:
[----:B------:R-:W-:Y:S05]  /*0550*/  BSYNC B0 ;  /* 0x0000000000007941 */ /* 0x000fea0003800000 */
.L_x_6:
[----:B------:R-:W-:Y:S01]  /*0560*/  FADD.FTZ R12, |R5|, -RZ ;  /* 0x800000ff050c7221 */ /* 0x000fe20000010200 */
[----:B------:R-:W-:Y:S01]  /*0570*/  SHF.L.U32 R9, R6, 0x10, RZ ;  /* 0x0000001006097819 */ /* 0x000fe200000006ff */
[----:B------:R-:W-:Y:S03]  /*0580*/  BSSY B0, `(.L_x_9) ;  /* 0x0000015000007945 */ /* 0x000fe60003800000 */
        /* <DEDUP_REMOVED lines=13> */
.L_x_10:
[----:B------:R-:W-:Y:S01]  /*0660*/  MOV R0, 0x3c80f082 ;  /* 0x3c80f08200007802 */ /* 0x000fe20000000f00 */
[----:B------:R-:W-:-:S04]  /*0670*/  FMUL R11, R5, R5 ;  /* 0x00000005050b7220 */ /* 0x000fc80000400000 */
[----:B------:R-:W-:-:S04]  /*0680*/  FFMA.FTZ R0, R11, R0, -0.052303962409496307373 ;  /* 0xbd563cae0b007423 */ /* 0x000fc80000010000 */
[----:B------:R-:W-:-:S04]  /*0690*/  FFMA.FTZ R0, R11, R0, 0.1331529766321182251 ;  /* 0x3e0859410b007423 */ /* 0x000fc80000010000 */
[----:B------:R-:W-:-:S04]  /*06a0*/  FFMA.FTZ R0, R11, R0, -0.33332768082618713379 ;  /* 0xbeaaa9ed0b007423 */ /* 0x000fc80000010000 */
[----:B------:R-:W-:-:S04]  /*06b0*/  FFMA.FTZ R0, R11, R0, RZ ;  /* 0x000000000b007223 */ /* 0x000fc800000100ff */
[----:B------:R-:W-:-:S02]  /*06c0*/  FFMA.FTZ R5, R5, R0, R5 ;  /* 0x0000000005057223 */ /* 0x000fc40000010005 */
.L_x_11:
[----:B------:R-:W-:Y:S05]  /*06d0*/  BSYNC B0 ;  /* 0x0000000000007941 */ /* 0x000fea0003800000 */
.L_x_9:
[----:B------:R-:W-:Y:S01]  /*06e0*/  FADD.FTZ R12, |R9|, -RZ ;  /* 0x800000ff090c7221 */ /* 0x000fe20000010200 */
[----:B------:R-:W-:Y:S01]  /*06f0*/  PRMT R6, R6, 0x7632, R6 ;  /* 0x0000763206067816 */ /* 0x000fe20000000006 */
[----:B------:R-:W-:Y:S03]  /*0700*/  BSSY B0, `(.L_x_12) ;  /* 0x0000016000007945 */ /* 0x000fe60003800000 */
[----:B------:R-:W-:Y:S02]  /*0710*/  FSETP.GE.AND P0, PT, R12, 0.60000002384185791016, PT ;  /* 0x3f19999a0c00780b */ /* 0x000fe40003f06000 */
[----:B------:R-:W-:-:S05]  /*0720*/  SHF.L.U32 R6, R6, 0x10, RZ ;  /* 0x0000001006067819 */ /* 0x000fca00000006ff */
[----:B------:R-:W-:-:S06]  /*0730*/  FMUL R11, R6, 0.033333335071802139282 ;  /* 0x3d088889060b7820 */ /* 0x000fcc0000400000 */
        /* <DEDUP_REMOVED lines=11> */
.L_x_13:
[----:B------:R-:W-:Y:S01]  /*07f0*/  MOV R0, 0x3c80f082 ;  /* 0x3c80f08200007802 */ /* 0x000fe20000000f00 */
[----:B------:R-:W-:-:S04]  /*0800*/  FMUL R13, R9, R9 ;  /* 0x00000009090d7220 */ /* 0x000fc80000400000 */
[----:B------:R-:W-:-:S04]  /*0810*/  FFMA.FTZ R0, R13, R0, -0.052303962409496307373 ;  /* 0xbd563cae0d007423 */ /* 0x000fc80000010000 */
[----:B------:R-:W-:-:S04]  /*0820*/  FFMA.FTZ R0, R13, R0, 0.1331529766321182251 ;  /* 0x3e0859410d007423 */ /* 0x000fc80000010000 */
[----:B------:R-:W-:-:S04]  /*0830*/  FFMA.FTZ R0, R13, R0, -0.33332768082618713379 ;  /* 0xbeaaa9ed0d007423 */ /* 0x000fc80000010000 */
[----:B------:R-:W-:-:S04]  /*0840*/  FFMA.FTZ R0, R13, R0, RZ ;  /* 0x000000000d007223 */ /* 0x000fc800000100ff */
[----:B------:R-:W-:-:S02]  /*0850*/  FFMA.FTZ R6, R0, R9, R9 ;  /* 0x0000000900067223 */ /* 0x000fc40000010009 */
.L_x_14:
[----:B------:R-:W-:Y:S05]  /*0860*/  BSYNC B0 ;  /* 0x0000000000007941 */ /* 0x000fea0003800000 */
.L_x_12:
        /* <DEDUP_REMOVED lines=16> */
.L_x_16:
[----:B------:R-:W-:Y:S01]  /*0970*/  MOV R0, 0x3c80f082 ;  /* 0x3c80f08200007802 */ /* 0x000fe20000000f00 */
[----:B------:R-:W-:-:S04]  /*0980*/  FMUL R9, R11, R11 ;  /* 0x0000000b0b097220 */ /* 0x000fc80000400000 */
[----:B------:R-:W-:-:S04]  /*0990*/  FFMA.FTZ R0, R9, R0, -0.052303962409496307373 ;  /* 0xbd563cae09007423 */ /* 0x000fc80000010000 */
[----:B------:R-:W-:-:S04]  /*09a0*/  FFMA.FTZ R0, R9, R0, 0.1331529766321182251 ;  /* 0x3e08594109007423 */ /* 0x000fc80000010000 */
[----:B------:R-:W-:-:S04]  /*09b0*/  FFMA.FTZ R0, R9, R0, -0.33332768082618713379 ;  /* 0xbeaaa9ed09007423 */ /* 0x000fc80000010000 */
[----:B------:R-:W-:-:S04]  /*09c0*/  FFMA.FTZ R0, R9, R0, RZ ;  /* 0x0000000009007223 */ /* 0x000fc800000100ff */
[----:B------:R-:W-:-:S02]  /*09d0*/  FFMA.FTZ R9, R0, R11, R11 ;  /* 0x0000000b00097223 */ /* 0x000fc4000001000b */
.L_x_17:
[----:B------:R-:W-:Y:S05]  /*09e0*/  BSYNC B0 ;  /* 0x0000000000007941 */ /* 0x000fea0003800000 */
.L_x_15:
        /* <DEDUP_REMOVED lines=17> */
.L_x_19:
[----:B------:R-:W-:Y:S01]  /*0b00*/  MOV R0, 0x3c80f082 ;  /* 0x3c80f08200007802 */ /* 0x000fe20000000f00 */
[----:B------:R-:W-:-:S04]  /*0b10*/  FMUL R11, R10, R10 ;  /* 0x0000000a0a0b7220 */ /* 0x000fc80000400000 */
[----:B------:R-:W-:-:S04]  /*0b20*/  FFMA.FTZ R0, R11, R0, -0.052303962409496307373 ;  /* 0xbd563cae0b007423 */ /* 0x000fc80000010000 */
[----:B------:R-:W-:-:S04]  /*0b30*/  FFMA.FTZ R0, R11, R0, 0.1331529766321182251 ;  /* 0x3e0859410b007423 */ /* 0x000fc80000010000 */
[----:B------:R-:W-:-:S04]  /*0b40*/  FFMA.FTZ R0, R11, R0, -0.33332768082618713379 ;  /* 0xbeaaa9ed0b007423 */ /* 0x000fc80000010000 */
[----:B------:R-:W-:-:S04]  /*0b50*/  FFMA.FTZ R11, R11, R0, RZ ;  /* 0x000000000b0b7223 */ /* 0x000fc800000100ff */
[----:B------:R-:W-:-:S02]  /*0b60*/  FFMA.FTZ R10, R11, R10, R10 ;  /* 0x0000000a0b0a7223 */ /* 0x000fc4000001000a */
.L_x_20:
[----:B------:R-:W-:Y:S05]  /*0b70*/  BSYNC B0 ;  /* 0x0000000000007941 */ /* 0x000fea0003800000 */
.L_x_18:
[----:B------:R-:W-:Y:S01]  /*0b80*/  FADD.FTZ R14, |R7|, -RZ ;  /* 0x800000ff070e7221 */ /* 0x000fe20000010200 */
[----:B------:R-:W-:Y:S01]  /*0b90*/  BSSY B0, `(.L_x_21) ;  /* 0x0000015000007945 */ /* 0x000fe20003800000 */
[----:B------:R-:W-:-:S03]  /*0ba0*/  SHF.R.S32.HI R13, RZ, 0x1f, R2 ;  /* 0x0000001fff0d7819 */ /* 0x000fc60000011402 */
        /* <DEDUP_REMOVED lines=12> */
.L_x_22:
[----:B------:R-:W-:Y:S01]  /*0c70*/  MOV R0, 0x3c80f082 ;  /* 0x3c80f08200007802 */ /* 0x000fe20000000f00 */
[----:B------:R-:W-:-:S04]  /*0c80*/  FMUL R11, R7, R7 ;  /* 0x00000007070b7220 */ /* 0x000fc80000400000 */
[----:B------:R-:W-:-:S04]  /*0c90*/  FFMA.FTZ R0, R11, R0, -0.052303962409496307373 ;  /* 0xbd563cae0b007423 */ /* 0x000fc80000010000 */
[----:B------:R-:W-:-:S04]  /*0ca0*/  FFMA.FTZ R0, R11, R0, 0.1331529766321182251 ;  /* 0x3e0859410b007423 */ /* 0x000fc80000010000 */
[----:B------:R-:W-:-:S04]  /*0cb0*/  FFMA.FTZ R0, R11, R0, -0.33332768082618713379 ;  /* 0xbeaaa9ed0b007423 */ /* 0x000fc80000010000 */
[----:B------:R-:W-:-:S04]  /*0cc0*/  FFMA.FTZ R0, R11, R0, RZ ;  /* 0x000000000b007223 */ /* 0x000fc800000100ff */
[----:B------:R-:W-:-:S02]  /*0cd0*/  FFMA.FTZ R7, R0, R7, R7 ;  /* 0x0000000700077223 */ /* 0x000fc40000010007 */
.L_x_23:
[----:B------:R-:W-:Y:S05]  /*0ce0*/  BSYNC B0 ;  /* 0x0000000000007941 */ /* 0x000fea0003800000 */
.L_x_21:
[----:B------:R-:W-:Y:S01]  /*0cf0*/  FMUL R0, R4, 30 ;  /* 0x41f0000004007820 */ /* 0x000fe20000400000 */
[----:B------:R-:W-:Y:S01]  /*0d00*/  FMUL R11, R8, 30 ;  /* 0x41f00000080b7820 */ /* 0x000fe20000400000 */
[----:B------:R-:W-:Y:S01]  /*0d10*/  FMUL R3, R3, 30 ;  /* 0x41f0000003037820 */ /* 0x000fe20000400000 */
[----:B------:R-:W-:Y:S01]  /*0d20*/  FMUL R8, R5, 30 ;  /* 0x41f0000005087820 */ /* 0x000fe20000400000 */
[----:B------:R-:W-:Y:S01]  /*0d30*/  FMUL R6, R6, 30 ;  /* 0x41f0000006067820 */ /* 0x000fe20000400000 */
[----:B------:R-:W-:Y:S01]  /*0d40*/  LEA R4, P0, R2, c[0x0][0x168], 0x1 ;  /* 0x00005a0002047a11 */ /* 0x000fe200078008ff */
[----:B------:R-:W-:Y:S01]  /*0d50*/  FMUL R9, R9, 30 ;  /* 0x41f0000009097820 */ /* 0x000fe20000400000 */
[----:B------:R-:W-:Y:S01]  /*0d60*/  FMUL R10, R10, 30 ;  /* 0x41f000000a0a7820 */ /* 0x000fe20000400000 */
[----:B------:R-:W-:Y:S01]  /*0d70*/  FMUL R7, R7, 30 ;  /* 0x41f0000007077820 */ /* 0x000fe20000400000 */
[----:B------:R-:W-:Y:S02]  /*0d80*/  LEA.HI.X R5, R2, c[0x0][0x16c], R13, 0x1, P0 ;  /* 0x00005b0002057a11 */ /* 0x000fe400000f0c0d */
[----:B------:R-:W-:-:S02]  /*0d90*/  F2FP.BF16.PACK_AB R12, R11, R0 ;  /* 0x000000000b0c723e */ /* 0x000fc400000010ff */
[----:B------:R-:W-:Y:S02]  /*0da0*/  F2FP.BF16.PACK_AB R13, R8, R3 ;  /* 0x00000003080d723e */ /* 0x000fe400000010ff */
[----:B------:R-:W-:Y:S02]  /*0db0*/  F2FP.BF16.PACK_AB R14, R9, R6 ;  /* 0x00000006090e723e */ /* 0x000fe400000010ff */
[----:B------:R-:W-:-:S05]  /*0dc0*/  F2FP.BF16.PACK_AB R15, R7, R10 ;  /* 0x0000000a070f723e */ /* 0x000fca00000010ff */
[----:B------:R-:W-:Y:S01]  /*0dd0*/  STG.E.128 [R4.64], R12 ;  /* 0x0000000c04007986 */ /* 0x000fe2000c101d04 */
[----:B------:R-:W-:Y:S05]  /*0de0*/  EXIT ;  /* 0x000000000000794d */ /* 0x000fea0003800000 */
.L_x_24:
[----:B------:R-:W-:-:S00]  /*0df0*/  BRA `(.L_x_24) ;  /* 0xfffffff000007947 */ /* 0x000fc0000383ffff */
[----:B------:R-:W-:-:S00]  /*0e00*/  NOP ;  /* 0x0000000000007918 */ /* 0x000fc00000000000 */
[----:B------:R-:W-:-:S00]  /*0e10*/  NOP ;  /* 0x0000000000007918 */ /* 0x000fc00000000000 */
[----:B------:R-:W-:-:S00]  /*0e20*/  NOP ;  /* 0x0000000000007918 */ /* 0x000fc00000000000 */
[----:B------:R-:W-:-:S00]  /*0e30*/  NOP ;  /* 0x0000000000007918 */ /* 0x000fc00000000000 */
[----:B------:R-:W-:-:S00]  /*0e40*/  NOP ;  /* 0x0000000000007918 */ /* 0x000fc00000000000 */
[----:B------:R-:W-:-:S00]  /*0e50*/  NOP ;  /* 0x0000000000007918 */ /* 0x000fc00000000000 */
[----:B------:R-:W-:-:S00]  /*0e60*/  NOP ;  /* 0x0000000000007918 */ /* 0x000fc00000000000 */
[----:B------:R-:W-:-:S00]  /*0e70*/  NOP ;  /* 0x0000000000007918 */ /* 0x000fc00000000000 */
.L_x_25:


//--------------------- .nv.global.init           --------------------------
	.section	.nv.global.init,"aw",@progbits
.nv.global.init:
	.type		_$_str,@object
	.size		_$_str,(.L_0 - _$_str)
_$_str:
        /*0000*/ 	.byte	0x5f, 0x5f, 0x43, 0x55, 0x44, 0x41, 0x5f, 0x46, 0x54, 0x5a, 0x00
.L_0:
